	.headerflags	@"EF_CUDA_TEXMODE_UNIFIED EF_CUDA_64BIT_ADDRESS EF_CUDA_ACCELERATORS EF_CUDA_SM90 EF_CUDA_VIRTUAL_SM(EF_CUDA_SM90)"
	.elftype	@"ET_EXEC"


//--------------------- .nv.info                  --------------------------
	.section	.nv.info,"",@"SHT_CUDA_INFO"
	.align	4


	//----- nvinfo : EIATTR_REGCOUNT
	.align		4
        /*0000*/ 	.byte	0x04, 0x2f
        /*0002*/ 	.short	(.L_3 - .L_2)
	.align		4
.L_2:
        /*0004*/ 	.word	index@(triton_poi_fused__native_batch_norm_legit_no_training_4)
        /*0008*/ 	.word	0x00000014


	//----- nvinfo : EIATTR_MIN_STACK_SIZE
	.align		4
.L_3:
        /*000c*/ 	.byte	0x04, 0x12
        /*000e*/ 	.short	(.L_5 - .L_4)
	.align		4
.L_4:
        /*0010*/ 	.word	index@(triton_poi_fused__native_batch_norm_legit_no_training_4)
        /*0014*/ 	.word	0x00000000


	//----- nvinfo : EIATTR_FRAME_SIZE
	.align		4
.L_5:
        /*0018*/ 	.byte	0x04, 0x11
        /*001a*/ 	.short	(.L_7 - .L_6)
	.align		4
.L_6:
        /*001c*/ 	.word	index@(triton_poi_fused__native_batch_norm_legit_no_training_4)
        /*0020*/ 	.word	0x00000000


	//----- nvinfo : EIATTR_MIN_STACK_SIZE
	.align		4
.L_7:
        /*0024*/ 	.byte	0x04, 0x12
        /*0026*/ 	.short	(.L_9 - .L_8)
	.align		4
.L_8:
        /*0028*/ 	.word	index@(triton_poi_fused__native_batch_norm_legit_no_training_4)
        /*002c*/ 	.word	0x00000000
.L_9:


//--------------------- .nv.info.triton_poi_fused__native_batch_norm_legit_no_training_4 --------------------------
	.section	.nv.info.triton_poi_fused__native_batch_norm_legit_no_training_4,"",@"SHT_CUDA_INFO"
	.sectionflags	@""
	.align	4


	//----- nvinfo : EIATTR_CUDA_API_VERSION
	.align		4
        /*0000*/ 	.byte	0x04, 0x37
        /*0002*/ 	.short	(.L_11 - .L_10)
.L_10:
        /*0004*/ 	.word	0x0000007c


	//----- nvinfo : EIATTR_KPARAM_INFO
	.align		4
.L_11:
        /*0008*/ 	.byte	0x04, 0x17
        /*000a*/ 	.short	(.L_13 - .L_12)
.L_12:
        /*000c*/ 	.word	0x00000000
        /*0010*/ 	.short	0x0006
        /*0012*/ 	.short	0x0030
        /*0014*/ 	.byte	0x00, 0xf0, 0x11, 0x00


	//----- nvinfo : EIATTR_KPARAM_INFO
	.align		4
.L_13:
        /*0018*/ 	.byte	0x04, 0x17
        /*001a*/ 	.short	(.L_15 - .L_14)
.L_14:
        /*001c*/ 	.word	0x00000000
        /*0020*/ 	.short	0x0005
        /*0022*/ 	.short	0x0028
        /*0024*/ 	.byte	0x00, 0xf4, 0x21, 0x00


	//----- nvinfo : EIATTR_KPARAM_INFO
	.align		4
.L_15:
        /*0028*/ 	.byte	0x04, 0x17
        /*002a*/ 	.short	(.L_17 - .L_16)
.L_16:
        /*002c*/ 	.word	0x00000000
        /*0030*/ 	.short	0x0004
        /*0032*/ 	.short	0x0020
        /*0034*/ 	.byte	0x00, 0xf4, 0x21, 0x00


	//----- nvinfo : EIATTR_KPARAM_INFO
	.align		4
.L_17:
        /*0038*/ 	.byte	0x04, 0x17
        /*003a*/ 	.short	(.L_19 - .L_18)
.L_18:
        /*003c*/ 	.word	0x00000000
        /*0040*/ 	.short	0x0003
        /*0042*/ 	.short	0x0018
        /*0044*/ 	.byte	0x00, 0xf4, 0x21, 0x00


	//----- nvinfo : EIATTR_KPARAM_INFO
	.align		4
.L_19:
        /*0048*/ 	.byte	0x04, 0x17
        /*004a*/ 	.short	(.L_21 - .L_20)
.L_20:
        /*004c*/ 	.word	0x00000000
        /*0050*/ 	.short	0x0002
        /*0052*/ 	.short	0x0010
        /*0054*/ 	.byte	0x00, 0xf4, 0x21, 0x00


	//----- nvinfo : EIATTR_KPARAM_INFO
	.align		4
.L_21:
        /*0058*/ 	.byte	0x04, 0x17
        /*005a*/ 	.short	(.L_23 - .L_22)
.L_22:
        /*005c*/ 	.word	0x00000000
        /*0060*/ 	.short	0x0001
        /*0062*/ 	.short	0x0008
        /*0064*/ 	.byte	0x00, 0xf4, 0x21, 0x00


	//----- nvinfo : EIATTR_KPARAM_INFO
	.align		4
.L_23:
        /*0068*/ 	.byte	0x04, 0x17
        /*006a*/ 	.short	(.L_25 - .L_24)
.L_24:
        /*006c*/ 	.word	0x00000000
        /*0070*/ 	.short	0x0000
        /*0072*/ 	.short	0x0000
        /*0074*/ 	.byte	0x00, 0xf4, 0x21, 0x00


	//----- nvinfo : EIATTR_SPARSE_MMA_MASK
	.align		4
.L_25:
        /*0078*/ 	.byte	0x03, 0x50
        /*007a*/ 	.short	0x0000


	//----- nvinfo : EIATTR_MAXREG_COUNT
	.align		4
        /*007c*/ 	.byte	0x03, 0x1b
        /*007e*/ 	.short	0x00ff


	//----- nvinfo : EIATTR_EXIT_INSTR_OFFSETS
	.align		4
        /*0080*/ 	.byte	0x04, 0x1c
        /*0082*/ 	.short	(.L_27 - .L_26)


	//   ....[0]....
.L_26:
        /*0084*/ 	.word	0x00000310


	//   ....[1]....
        /*0088*/ 	.word	0x00000330


	//----- nvinfo : EIATTR_REQNTID
	.align		4
.L_27:
        /*008c*/ 	.byte	0x04, 0x10
        /*008e*/ 	.short	(.L_29 - .L_28)
.L_28:
        /*0090*/ 	.word	0x00000020
        /*0094*/ 	.word	0x00000001
        /*0098*/ 	.word	0x00000001


	//----- nvinfo : EIATTR_CBANK_PARAM_SIZE
	.align		4
.L_29:
        /*009c*/ 	.byte	0x03, 0x19
        /*009e*/ 	.short	0x0034


	//----- nvinfo : EIATTR_PARAM_CBANK
	.align		4
        /*00a0*/ 	.byte	0x04, 0x0a
        /*00a2*/ 	.short	(.L_31 - .L_30)
	.align		4
.L_30:
        /*00a4*/ 	.word	index@(.nv.constant0.triton_poi_fused__native_batch_norm_legit_no_training_4)
        /*00a8*/ 	.short	0x0210
        /*00aa*/ 	.short	0x0034


	//----- nvinfo : EIATTR_SW_WAR
	.align		4
.L_31:
        /*00ac*/ 	.byte	0x04, 0x36
        /*00ae*/ 	.short	(.L_33 - .L_32)
.L_32:
        /*00b0*/ 	.word	0x00000008
.L_33:


//--------------------- .nv.callgraph             --------------------------
	.section	.nv.callgraph,"",@"SHT_CUDA_CALLGRAPH"
	.align	4
	.sectionentsize	8
	.align		4
        /*0000*/ 	.word	0x00000000
	.align		4
        /*0004*/ 	.word	0xffffffff
	.align		4
        /*0008*/ 	.word	0x00000000
	.align		4
        /*000c*/ 	.word	0xfffffffe
	.align		4
        /*0010*/ 	.word	0x00000000
	.align		4
        /*0014*/ 	.word	0xfffffffd
	.align		4
        /*0018*/ 	.word	0x00000000
	.align		4
        /*001c*/ 	.word	0xfffffffc


//--------------------- .nv.constant4             --------------------------
	.section	.nv.constant4,"a",@progbits
	.align	8
	.align		8
.nv.constant4:
        /*0000*/ 	.dword	_$_str
	.align		8
        /*0008*/ 	.dword	_$_str_$_2


//--------------------- .text.triton_poi_fused__native_batch_norm_legit_no_training_4 --------------------------
	.section	.text.triton_poi_fused__native_batch_norm_legit_no_training_4,"ax",@progbits
	.align	128
        .global         triton_poi_fused__native_batch_norm_legit_no_training_4
        .type           triton_poi_fused__native_batch_norm_legit_no_training_4,@function
        .size           triton_poi_fused__native_batch_norm_legit_no_training_4,(.L_x_1 - triton_poi_fused__native_batch_norm_legit_no_training_4)
        .other          triton_poi_fused__native_batch_norm_legit_no_training_4,@"STO_CUDA_ENTRY STV_DEFAULT"
triton_poi_fused__native_batch_norm_legit_no_training_4:
.text.triton_poi_fused__native_batch_norm_legit_no_training_4:
[----:B------:R-:W0:Y:S01]  /*0000*/  LDC R1, c[0x0][0x28] ;  /* 0x00000a00ff017b82 */ /* 0x000e220000000800 */
[----:B------:R-:W1:Y:S07]  /*0010*/  S2R R16, SR_TID.X ;  /* 0x0000000000107919 */ /* 0x000e6e0000002100 */
[----:B------:R-:W2:Y:S01]  /*0020*/  LDC.64 R6, c[0x0][0x220] ;  /* 0x00008800ff067b82 */ /* 0x000ea20000000a00 */
[----:B------:R-:W-:Y:S01]  /*0030*/  HFMA2.MMA R12, -RZ, RZ, 0, 0 ;  /* 0x00000000ff0c7435 */ /* 0x000fe200000001ff */
[----:B------:R-:W-:Y:S01]  /*0040*/  ULDC.64 UR4, c[0x0][0x208] ;  /* 0x0000820000047ab9 */ /* 0x000fe20000000a00 */
[----:B------:R-:W3:Y:S05]  /*0050*/  S2R R13, SR_CTAID.X ;  /* 0x00000000000d7919 */ /* 0x000eea0000002500 */
[----:B------:R-:W4:Y:S08]  /*0060*/  LDC.64 R4, c[0x0][0x218] ;  /* 0x00008600ff047b82 */ /* 0x000f300000000a00 */
[----:B------:R-:W5:Y:S08]  /*0070*/  LDC.64 R8, c[0x0][0x228] ;  /* 0x00008a00ff087b82 */ /* 0x000f700000000a00 */
[----:B------:R-:W5:Y:S01]  /*0080*/  LDC.64 R10, c[0x0][0x230] ;  /* 0x00008c00ff0a7b82 */ /* 0x000f620000000a00 */
[----:B-1----:R-:W-:-:S02]  /*0090*/  LOP3.LUT R0, R16, 0xf, RZ, 0xc0, !PT ;  /* 0x0000000f10007812 */ /* 0x002fc400078ec0ff */
[----:B---3--:R-:W-:Y:S02]  /*00a0*/  SHF.R.S32.HI R2, RZ, 0x1b, R13 ;  /* 0x0000001bff027819 */ /* 0x008fe4000001140d */
[----:B------:R-:W-:Y:S02]  /*00b0*/  LEA R13, R13, R0, 0x4 ;  /* 0x000000000d0d7211 */ /* 0x000fe400078e20ff */
[----:B------:R-:W-:Y:S02]  /*00c0*/  SGXT R0, R2, 0x1 ;  /* 0x000000010200781a */ /* 0x000fe40000000200 */
[----:B------:R-:W-:Y:S01]  /*00d0*/  ISETP.GE.AND P0, PT, R13, 0x10, PT ;  /* 0x000000100d00780c */ /* 0x000fe20003f06270 */
[----:B------:R-:W1:Y:S01]  /*00e0*/  LDC.64 R2, c[0x0][0x210] ;  /* 0x00008400ff027b82 */ /* 0x000e620000000a00 */
[----:B------:R-:W-:-:S04]  /*00f0*/  LEA.HI R0, R0, R13, RZ, 0x2 ;  /* 0x0000000d00007211 */ /* 0x000fc800078f10ff */
[----:B------:R-:W-:-:S04]  /*0100*/  LOP3.LUT R0, R0, 0xfffffffc, RZ, 0xc0, !PT ;  /* 0xfffffffc00007812 */ /* 0x000fc800078ec0ff */
[----:B------:R-:W-:-:S05]  /*0110*/  IADD3 R15, R13, -R0, RZ ;  /* 0x800000000d0f7210 */ /* 0x000fca0007ffe0ff */
[----:B--2---:R-:W-:-:S05]  /*0120*/  IMAD.WIDE R6, R15, 0x4, R6 ;  /* 0x000000040f067825 */ /* 0x004fca00078e0206 */
[----:B------:R5:W2:Y:S01]  /*0130*/  @!P0 LDG.E.EL R12, desc[UR4][R6.64] ;  /* 0x00000004060c8981 */ /* 0x000aa2000c2e1900 */
[----:B------:R-:W-:Y:S01]  /*0140*/  IMAD.MOV.U32 R0, RZ, RZ, RZ ;  /* 0x000000ffff007224 */ /* 0x000fe200078e00ff */
[----:B------:R-:W-:Y:S01]  /*0150*/  MOV R17, RZ ;  /* 0x000000ff00117202 */ /* 0x000fe20000000f00 */
[----:B----4-:R-:W-:-:S04]  /*0160*/  IMAD.WIDE R4, R15, 0x4, R4 ;  /* 0x000000040f047825 */ /* 0x010fc800078e0204 */
[----:B-1----:R-:W-:Y:S01]  /*0170*/  IMAD.WIDE R2, R13, 0x4, R2 ;  /* 0x000000040d027825 */ /* 0x002fe200078e0202 */
[----:B------:R1:W3:Y:S03]  /*0180*/  @!P0 LDG.E.EL R17, desc[UR4][R4.64] ;  /* 0x0000000404118981 */ /* 0x0002e6000c2e1900 */
[C---:B-----5:R-:W-:Y:S01]  /*0190*/  IMAD.WIDE R6, R15.reuse, 0x4, R8 ;  /* 0x000000040f067825 */ /* 0x060fe200078e0208 */
[----:B------:R4:W3:Y:S03]  /*01a0*/  @!P0 LDG.E R0, desc[UR4][R2.64] ;  /* 0x0000000402008981 */ /* 0x0008e6000c1e1900 */
[----:B0-----:R-:W-:Y:S01]  /*01b0*/  IMAD.WIDE R8, R15, 0x4, R10 ;  /* 0x000000040f087825 */ /* 0x001fe200078e020a */
[----:B------:R-:W-:-:S06]  /*01c0*/  CS2R R10, SRZ ;  /* 0x00000000000a7805 */ /* 0x000fcc000001ff00 */
[----:B------:R-:W5:Y:S01]  /*01d0*/  @!P0 LDG.E.EL R10, desc[UR4][R6.64] ;  /* 0x00000004060a8981 */ /* 0x000f62000c2e1900 */
[----:B-1----:R-:W-:Y:S01]  /*01e0*/  IMAD.MOV.U32 R5, RZ, RZ, 0x3e800000 ;  /* 0x3e800000ff057424 */ /* 0x002fe200078e00ff */
[----:B----4-:R-:W0:Y:S02]  /*01f0*/  LDC.64 R2, c[0x0][0x238] ;  /* 0x00008e00ff027b82 */ /* 0x010e240000000a00 */
[----:B------:R-:W5:Y:S01]  /*0200*/  @!P0 LDG.E.EL R11, desc[UR4][R8.64] ;  /* 0x00000004080b8981 */ /* 0x000f62000c2e1900 */
[----:B0-----:R-:W-:-:S04]  /*0210*/  IMAD.WIDE R2, R13, 0x4, R2 ;  /* 0x000000040d027825 */ /* 0x001fc800078e0202 */
[----:B--2---:R-:W-:-:S04]  /*0220*/  FADD R12, R12, 0.0010000000474974513054 ;  /* 0x3a83126f0c0c7421 */ /* 0x004fc80000000000 */
[----:B------:R-:W0:Y:S02]  /*0230*/  MUFU.SQRT R14, R12 ;  /* 0x0000000c000e7308 */ /* 0x000e240000002000 */
[C---:B0-----:R-:W-:Y:S02]  /*0240*/  FSETP.GT.AND P0, PT, R14.reuse, 8.50705917302346158658e+37, PT ;  /* 0x7e8000000e00780b */ /* 0x041fe40003f04000 */
[----:B------:R-:W-:-:S11]  /*0250*/  FSETP.GEU.AND P1, PT, R14, 1.175494350822287508e-38, PT ;  /* 0x008000000e00780b */ /* 0x000fd60003f2e000 */
[----:B------:R-:W-:-:S04]  /*0260*/  @P0 FMUL R14, R14, 0.25 ;  /* 0x3e8000000e0e0820 */ /* 0x000fc80000400000 */
[----:B------:R-:W-:Y:S01]  /*0270*/  @!P1 FMUL R14, R14, 16777216 ;  /* 0x4b8000000e0e9820 */ /* 0x000fe20000400000 */
[----:B------:R-:W-:-:S05]  /*0280*/  FSEL R5, R5, 1, P0 ;  /* 0x3f80000005057808 */ /* 0x000fca0000000000 */
[----:B------:R-:W0:Y:S01]  /*0290*/  MUFU.RCP R14, R14 ;  /* 0x0000000e000e7308 */ /* 0x000e220000001000 */
[----:B------:R-:W-:Y:S01]  /*02a0*/  LOP3.LUT P0, RZ, R16, 0x10, RZ, 0xc0, !PT ;  /* 0x0000001010ff7812 */ /* 0x000fe2000780c0ff */
[----:B------:R-:W-:-:S03]  /*02b0*/  @!P1 FMUL R5, R5, 16777216 ;  /* 0x4b80000005059820 */ /* 0x000fc60000400000 */
[----:B------:R-:W-:Y:S01]  /*02c0*/  ISETP.LT.AND P0, PT, R13, 0x10, !P0 ;  /* 0x000000100d00780c */ /* 0x000fe20004701270 */
[----:B---3--:R-:W-:Y:S01]  /*02d0*/  FADD R0, -R17, R0 ;  /* 0x0000000011007221 */ /* 0x008fe20000000100 */
[----:B0-----:R-:W-:-:S04]  /*02e0*/  FMUL R5, R14, R5 ;  /* 0x000000050e057220 */ /* 0x001fc80000400000 */
[----:B------:R-:W-:-:S04]  /*02f0*/  FMUL R0, R0, R5 ;  /* 0x0000000500007220 */ /* 0x000fc80000400000 */
[----:B-----5:R-:W-:-:S03]  /*0300*/  FFMA R11, R0, R10, R11 ;  /* 0x0000000a000b7223 */ /* 0x020fc6000000000b */
[----:B------:R-:W-:Y:S05]  /*0310*/  @!P0 EXIT ;  /* 0x000000000000894d */ /* 0x000fea0003800000 */
[----:B------:R-:W-:Y:S01]  /*0320*/  STG.E desc[UR4][R2.64], R11 ;  /* 0x0000000b02007986 */ /* 0x000fe2000c101904 */
[----:B------:R-:W-:Y:S05]  /*0330*/  EXIT ;  /* 0x000000000000794d */ /* 0x000fea0003800000 */
.L_x_0:
[----:B------:R-:W-:-:S00]  /*0340*/  BRA `(.L_x_0) ;  /* 0xfffffffc00fc7947 */ /* 0x000fc0000383ffff */
[----:B------:R-:W-:-:S00]  /*0350*/  NOP ;  /* 0x0000000000007918 */ /* 0x000fc00000000000 */
        /* <DEDUP_REMOVED lines=10> */
.L_x_1:


//--------------------- .nv.global.init           --------------------------
	.section	.nv.global.init,"aw",@progbits
.nv.global.init:
	.type		_$_str,@object
	.size		_$_str,(_$_str_$_2 - _$_str)
_$_str:
        /*0000*/ 	.byte	0x5f, 0x5f, 0x43, 0x55, 0x44, 0x41, 0x5f, 0x46, 0x54, 0x5a, 0x00
	.type		_$_str_$_2,@object
	.size		_$_str_$_2,(.L_1 - _$_str_$_2)
_$_str_$_2:
        /*000b*/ 	.byte	0x5f, 0x5f, 0x43, 0x55, 0x44, 0x41, 0x5f, 0x50, 0x52, 0x45, 0x43, 0x5f, 0x53, 0x51, 0x52, 0x54
        /*001b*/ 	.byte	0x00
.L_1:


//--------------------- .nv.constant0.triton_poi_fused__native_batch_norm_legit_no_training_4 --------------------------
	.section	.nv.constant0.triton_poi_fused__native_batch_norm_legit_no_training_4,"a",@progbits
	.sectionflags	@""
	.align	4
.nv.constant0.triton_poi_fused__native_batch_norm_legit_no_training_4:
	.zero		580
